//
// Generated by NVIDIA NVVM Compiler
//
// Compiler Build ID: CL-36424714
// Cuda compilation tools, release 13.0, V13.0.88
// Based on NVVM 20.0.0
//

.version 9.0
.target sm_100
.address_size 64

	// .globl	_Z14Graph_0_kernelPfS_S_

.visible .entry _Z14Graph_0_kernelPfS_S_(
	.param .u64 .ptr .align 1 _Z14Graph_0_kernelPfS_S__param_0,
	.param .u64 .ptr .align 1 _Z14Graph_0_kernelPfS_S__param_1,
	.param .u64 .ptr .align 1 _Z14Graph_0_kernelPfS_S__param_2
)
{
	.reg .b32 	%r<5>;
	.reg .b32 	%f<5>;
	.reg .b64 	%rd<11>;

	ld.param.u64 	%rd1, [_Z14Graph_0_kernelPfS_S__param_0];
	ld.param.u64 	%rd2, [_Z14Graph_0_kernelPfS_S__param_1];
	ld.param.u64 	%rd3, [_Z14Graph_0_kernelPfS_S__param_2];
	cvta.to.global.u64 	%rd4, %rd3;
	cvta.to.global.u64 	%rd5, %rd2;
	cvta.to.global.u64 	%rd6, %rd1;
	mov.u32 	%r1, %ctaid.x;
	shl.b32 	%r2, %r1, 10;
	mov.u32 	%r3, %tid.x;
	or.b32  	%r4, %r2, %r3;
	mul.wide.u32 	%rd7, %r4, 4;
	add.s64 	%rd8, %rd6, %rd7;
	ld.global.f32 	%f1, [%rd8];
	add.s64 	%rd9, %rd5, %rd7;
	ld.global.f32 	%f2, [%rd9];
	add.f32 	%f3, %f1, %f2;
	add.f32 	%f4, %f2, %f3;
	add.s64 	%rd10, %rd4, %rd7;
	st.global.f32 	[%rd10], %f4;
	ret;

}


// ===== COMPILED SASS (sm_100) =====

	.target	sm_100

	.elftype	@"ET_EXEC"


//--------------------- .note.nv.tkinfo           --------------------------
	.section	.note.nv.tkinfo,"",@"SHT_NOTE"
	.sectionflags	@"SHF_NOTE_NV_TKINFO"
	.tkinfo
        /*0018*/ 	.word	0x00000002
        /*0030*/ 	.string	""
        /*0030*/ 	.string	"ptxas"
        /*0030*/ 	.string	"Cuda compilation tools, release 13.0, V13.0.88"
        /*0030*/ 	.string	"Build cuda_13.0.r13.0/compiler.36424714_0"
        /*0030*/ 	.string	"-arch sm_100 -m 64 "



//--------------------- .note.nv.cuinfo           --------------------------
	.section	.note.nv.cuinfo,"",@"SHT_NOTE"
	.sectionflags	@"SHF_NOTE_NV_CUINFO"
        /*0018*/ 	.short	0x0002
        /*001a*/ 	.short	0x0064
        /*001c*/ 	.short	0x0082
	.zero		2


//--------------------- .nv.info                  --------------------------
	.section	.nv.info,"",@"SHT_CUDA_INFO"
	.align	4


	//----- nvinfo : EIATTR_REGCOUNT
	.align		4
        /*0000*/ 	.byte	0x04, 0x2f
        /*0002*/ 	.short	(.L_1 - .L_0)
	.align		4
.L_0:
        /*0004*/ 	.word	index@(_Z14Graph_0_kernelPfS_S_)
        /*0008*/ 	.word	0x0000000c


	//----- nvinfo : EIATTR_FRAME_SIZE
	.align		4
.L_1:
        /*000c*/ 	.byte	0x04, 0x11
        /*000e*/ 	.short	(.L_3 - .L_2)
	.align		4
.L_2:
        /*0010*/ 	.word	index@(_Z14Graph_0_kernelPfS_S_)
        /*0014*/ 	.word	0x00000000


	//----- nvinfo : EIATTR_MIN_STACK_SIZE
	.align		4
.L_3:
        /*0018*/ 	.byte	0x04, 0x12
        /*001a*/ 	.short	(.L_5 - .L_4)
	.align		4
.L_4:
        /*001c*/ 	.word	index@(_Z14Graph_0_kernelPfS_S_)
        /*0020*/ 	.word	0x00000000
.L_5:


//--------------------- .nv.compat                --------------------------
	.section	.nv.compat,"",@"SHT_CUDA_COMPAT_INFO"
	.align	4
        /*0000*/ 	.byte	0x02, 0x09, 0x00, 0x00, 0x02, 0x02, 0x01, 0x00, 0x02, 0x05, 0x05, 0x00, 0x03, 0x07, 0x01, 0x01
        /*0010*/ 	.byte	0x02, 0x03, 0x00, 0x00, 0x02, 0x06, 0x01, 0x00, 0x04, 0x0b, 0x08, 0x00, 0x09, 0x00, 0x00, 0x00
        /*0020*/ 	.byte	0x00, 0x00, 0x00, 0x00


//--------------------- .nv.info._Z14Graph_0_kernelPfS_S_ --------------------------
	.section	.nv.info._Z14Graph_0_kernelPfS_S_,"",@"SHT_CUDA_INFO"
	.sectionflags	@""
	.align	4


	//----- nvinfo : EIATTR_CUDA_API_VERSION
	.align		4
        /*0000*/ 	.byte	0x04, 0x37
        /*0002*/ 	.short	(.L_7 - .L_6)
.L_6:
        /*0004*/ 	.word	0x00000082


	//----- nvinfo : EIATTR_KPARAM_INFO
	.align		4
.L_7:
        /*0008*/ 	.byte	0x04, 0x17
        /*000a*/ 	.short	(.L_9 - .L_8)
.L_8:
        /*000c*/ 	.word	0x00000000
        /*0010*/ 	.short	0x0002
        /*0012*/ 	.short	0x0010
        /*0014*/ 	.byte	0x00, 0xf5, 0x21, 0x00


	//----- nvinfo : EIATTR_KPARAM_INFO
	.align		4
.L_9:
        /*0018*/ 	.byte	0x04, 0x17
        /*001a*/ 	.short	(.L_11 - .L_10)
.L_10:
        /*001c*/ 	.word	0x00000000
        /*0020*/ 	.short	0x0001
        /*0022*/ 	.short	0x0008
        /*0024*/ 	.byte	0x00, 0xf5, 0x21, 0x00


	//----- nvinfo : EIATTR_KPARAM_INFO
	.align		4
.L_11:
        /*0028*/ 	.byte	0x04, 0x17
        /*002a*/ 	.short	(.L_13 - .L_12)
.L_12:
        /*002c*/ 	.word	0x00000000
        /*0030*/ 	.short	0x0000
        /*0032*/ 	.short	0x0000
        /*0034*/ 	.byte	0x00, 0xf5, 0x21, 0x00


	//----- nvinfo : EIATTR_SPARSE_MMA_MASK
	.align		4
.L_13:
        /*0038*/ 	.byte	0x03, 0x50
        /*003a*/ 	.short	0x0000


	//----- nvinfo : EIATTR_MAXREG_COUNT
	.align		4
        /*003c*/ 	.byte	0x03, 0x1b
        /*003e*/ 	.short	0x00ff


	//----- nvinfo : EIATTR_MERCURY_ISA_VERSION
	.align		4
        /*0040*/ 	.byte	0x03, 0x5f
        /*0042*/ 	.short	0x0101


	//----- nvinfo : EIATTR_VRC_CTA_INIT_COUNT
	.align		4
        /*0044*/ 	.byte	0x02, 0x4a
	.zero		1
	.zero		1


	//----- nvinfo : EIATTR_EXIT_INSTR_OFFSETS
	.align		4
        /*0048*/ 	.byte	0x04, 0x1c
        /*004a*/ 	.short	(.L_15 - .L_14)


	//   ....[0]....
.L_14:
        /*004c*/ 	.word	0x00000110


	//----- nvinfo : EIATTR_CBANK_PARAM_SIZE
	.align		4
.L_15:
        /*0050*/ 	.byte	0x03, 0x19
        /*0052*/ 	.short	0x0018


	//----- nvinfo : EIATTR_PARAM_CBANK
	.align		4
        /*0054*/ 	.byte	0x04, 0x0a
        /*0056*/ 	.short	(.L_17 - .L_16)
	.align		4
.L_16:
        /*0058*/ 	.word	index@(.nv.constant0._Z14Graph_0_kernelPfS_S_)
        /*005c*/ 	.short	0x0380
        /*005e*/ 	.short	0x0018


	//----- nvinfo : EIATTR_SW_WAR
	.align		4
.L_17:
        /*0060*/ 	.byte	0x04, 0x36
        /*0062*/ 	.short	(.L_19 - .L_18)
.L_18:
        /*0064*/ 	.word	0x00000008
.L_19:


//--------------------- .nv.callgraph             --------------------------
	.section	.nv.callgraph,"",@"SHT_CUDA_CALLGRAPH"
	.align	4
	.sectionentsize	8
	.align		4
        /*0000*/ 	.word	0x00000000
	.align		4
        /*0004*/ 	.word	0xffffffff
	.align		4
        /*0008*/ 	.word	0x00000000
	.align		4
        /*000c*/ 	.word	0xfffffffe
	.align		4
        /*0010*/ 	.word	0x00000000
	.align		4
        /*0014*/ 	.word	0xfffffffd
	.align		4
        /*0018*/ 	.word	0x00000000
	.align		4
        /*001c*/ 	.word	0xfffffffc


//--------------------- .text._Z14Graph_0_kernelPfS_S_ --------------------------
	.section	.text._Z14Graph_0_kernelPfS_S_,"ax",@progbits
	.align	128
        .global         _Z14Graph_0_kernelPfS_S_
        .type           _Z14Graph_0_kernelPfS_S_,@function
        .size           _Z14Graph_0_kernelPfS_S_,(.L_x_1 - _Z14Graph_0_kernelPfS_S_)
        .other          _Z14Graph_0_kernelPfS_S_,@"STO_CUDA_ENTRY STV_DEFAULT"
_Z14Graph_0_kernelPfS_S_:
.text._Z14Graph_0_kernelPfS_S_:
[----:B------:R-:W-:Y:S01]  /*0000*/  LDC R1, c[0x0][0x37c] ;  /* 0x0000df00ff017b82 */ /* 0x000fe20000000800 */
[----:B------:R-:W0:Y:S07]  /*0010*/  S2R R9, SR_TID.X ;  /* 0x0000000000097919 */ /* 0x000e2e0000002100 */
[----:B------:R-:W1:Y:S01]  /*0020*/  S2UR UR4, SR_CTAID.X ;  /* 0x00000000000479c3 */ /* 0x000e620000002500 */
[----:B------:R-:W2:Y:S07]  /*0030*/  LDCU.64 UR6, c[0x0][0x358] ;  /* 0x00006b00ff0677ac */ /* 0x000eae0008000a00 */
[----:B------:R-:W3:Y:S08]  /*0040*/  LDC.64 R2, c[0x0][0x380] ;  /* 0x0000e000ff027b82 */ /* 0x000ef00000000a00 */
[----:B------:R-:W4:Y:S01]  /*0050*/  LDC.64 R4, c[0x0][0x388] ;  /* 0x0000e200ff047b82 */ /* 0x000f220000000a00 */
[----:B-1----:R-:W-:-:S07]  /*0060*/  USHF.L.U32 UR4, UR4, 0xa, URZ ;  /* 0x0000000a04047899 */ /* 0x002fce00080006ff */
[----:B------:R-:W1:Y:S01]  /*0070*/  LDC.64 R6, c[0x0][0x390] ;  /* 0x0000e400ff067b82 */ /* 0x000e620000000a00 */
[----:B0-----:R-:W-:-:S05]  /*0080*/  LOP3.LUT R9, R9, UR4, RZ, 0xfc, !PT ;  /* 0x0000000409097c12 */ /* 0x001fca000f8efcff */
[----:B---3--:R-:W-:-:S04]  /*0090*/  IMAD.WIDE.U32 R2, R9, 0x4, R2 ;  /* 0x0000000409027825 */ /* 0x008fc800078e0002 */
[C---:B----4-:R-:W-:Y:S02]  /*00a0*/  IMAD.WIDE.U32 R4, R9.reuse, 0x4, R4 ;  /* 0x0000000409047825 */ /* 0x050fe400078e0004 */
[----:B--2---:R-:W2:Y:S04]  /*00b0*/  LDG.E R2, desc[UR6][R2.64] ;  /* 0x0000000602027981 */ /* 0x004ea8000c1e1900 */
[----:B------:R-:W2:Y:S01]  /*00c0*/  LDG.E R5, desc[UR6][R4.64] ;  /* 0x0000000604057981 */ /* 0x000ea2000c1e1900 */
[----:B-1----:R-:W-:-:S04]  /*00d0*/  IMAD.WIDE.U32 R6, R9, 0x4, R6 ;  /* 0x0000000409067825 */ /* 0x002fc800078e0006 */
[----:B--2---:R-:W-:-:S04]  /*00e0*/  FADD R0, R2, R5 ;  /* 0x0000000502007221 */ /* 0x004fc80000000000 */
[----:B------:R-:W-:-:S05]  /*00f0*/  FADD R9, R5, R0 ;  /* 0x0000000005097221 */ /* 0x000fca0000000000 */
[----:B------:R-:W-:Y:S01]  /*0100*/  STG.E desc[UR6][R6.64], R9 ;  /* 0x0000000906007986 */ /* 0x000fe2000c101906 */
[----:B------:R-:W-:Y:S05]  /*0110*/  EXIT ;  /* 0x000000000000794d */ /* 0x000fea0003800000 */
.L_x_0:
[----:B------:R-:W-:-:S00]  /*0120*/  BRA `(.L_x_0) ;  /* 0xfffffffc00fc7947 */ /* 0x000fc0000383ffff */
[----:B------:R-:W-:-:S00]  /*0130*/  NOP ;  /* 0x0000000000007918 */ /* 0x000fc00000000000 */
        /* <DEDUP_REMOVED lines=12> */
.L_x_1:


//--------------------- .nv.shared.reserved.0     --------------------------
	.section	.nv.shared.reserved.0,"aw",@nobits
	.weak		__nv_reservedSMEM_offset_0_alias
	.size		__nv_reservedSMEM_offset_0_alias, 0, 64
	.other		__nv_reservedSMEM_offset_0_alias,@"STO_CUDA_RESERVED_SHARED STV_DEFAULT"
__nv_reservedSMEM_offset_0_alias:
	.zero		0
	.zero		64


//--------------------- .nv.constant0._Z14Graph_0_kernelPfS_S_ --------------------------
	.section	.nv.constant0._Z14Graph_0_kernelPfS_S_,"a",@progbits
	.sectionflags	@""
	.align	4
.nv.constant0._Z14Graph_0_kernelPfS_S_:
	.zero		920


//--------------------- SYMBOLS --------------------------

	.type		.nv.reservedSmem.offset0,@object
	.size		.nv.reservedSmem.offset0,0x4
